	.headerflags	@"EF_CUDA_TEXMODE_UNIFIED EF_CUDA_64BIT_ADDRESS EF_CUDA_ACCELERATORS EF_CUDA_SM90 EF_CUDA_VIRTUAL_SM(EF_CUDA_SM90)"
	.elftype	@"ET_EXEC"


//--------------------- .nv.info                  --------------------------
	.section	.nv.info,"",@"SHT_CUDA_INFO"
	.align	4


	//----- nvinfo : EIATTR_REGCOUNT
	.align		4
        /*0000*/ 	.byte	0x04, 0x2f
        /*0002*/ 	.short	(.L_1 - .L_0)
	.align		4
.L_0:
        /*0004*/ 	.word	index@(triton_poi_fused_add_constant_pad_nd_convolution_relu_23)
        /*0008*/ 	.word	0x00000010


	//----- nvinfo : EIATTR_MIN_STACK_SIZE
	.align		4
.L_1:
        /*000c*/ 	.byte	0x04, 0x12
        /*000e*/ 	.short	(.L_3 - .L_2)
	.align		4
.L_2:
        /*0010*/ 	.word	index@(triton_poi_fused_add_constant_pad_nd_convolution_relu_23)
        /*0014*/ 	.word	0x00000000


	//----- nvinfo : EIATTR_FRAME_SIZE
	.align		4
.L_3:
        /*0018*/ 	.byte	0x04, 0x11
        /*001a*/ 	.short	(.L_5 - .L_4)
	.align		4
.L_4:
        /*001c*/ 	.word	index@(triton_poi_fused_add_constant_pad_nd_convolution_relu_23)
        /*0020*/ 	.word	0x00000000


	//----- nvinfo : EIATTR_MIN_STACK_SIZE
	.align		4
.L_5:
        /*0024*/ 	.byte	0x04, 0x12
        /*0026*/ 	.short	(.L_7 - .L_6)
	.align		4
.L_6:
        /*0028*/ 	.word	index@(triton_poi_fused_add_constant_pad_nd_convolution_relu_23)
        /*002c*/ 	.word	0x00000000
.L_7:


//--------------------- .nv.info.triton_poi_fused_add_constant_pad_nd_convolution_relu_23 --------------------------
	.section	.nv.info.triton_poi_fused_add_constant_pad_nd_convolution_relu_23,"",@"SHT_CUDA_INFO"
	.sectionflags	@""
	.align	4


	//----- nvinfo : EIATTR_CUDA_API_VERSION
	.align		4
        /*0000*/ 	.byte	0x04, 0x37
        /*0002*/ 	.short	(.L_9 - .L_8)
.L_8:
        /*0004*/ 	.word	0x0000007c


	//----- nvinfo : EIATTR_KPARAM_INFO
	.align		4
.L_9:
        /*0008*/ 	.byte	0x04, 0x17
        /*000a*/ 	.short	(.L_11 - .L_10)
.L_10:
        /*000c*/ 	.word	0x00000000
        /*0010*/ 	.short	0x0003
        /*0012*/ 	.short	0x0018
        /*0014*/ 	.byte	0x00, 0xf0, 0x11, 0x00


	//----- nvinfo : EIATTR_KPARAM_INFO
	.align		4
.L_11:
        /*0018*/ 	.byte	0x04, 0x17
        /*001a*/ 	.short	(.L_13 - .L_12)
.L_12:
        /*001c*/ 	.word	0x00000000
        /*0020*/ 	.short	0x0002
        /*0022*/ 	.short	0x0010
        /*0024*/ 	.byte	0x00, 0xf4, 0x21, 0x00


	//----- nvinfo : EIATTR_KPARAM_INFO
	.align		4
.L_13:
        /*0028*/ 	.byte	0x04, 0x17
        /*002a*/ 	.short	(.L_15 - .L_14)
.L_14:
        /*002c*/ 	.word	0x00000000
        /*0030*/ 	.short	0x0001
        /*0032*/ 	.short	0x0008
        /*0034*/ 	.byte	0x00, 0xf4, 0x21, 0x00


	//----- nvinfo : EIATTR_KPARAM_INFO
	.align		4
.L_15:
        /*0038*/ 	.byte	0x04, 0x17
        /*003a*/ 	.short	(.L_17 - .L_16)
.L_16:
        /*003c*/ 	.word	0x00000000
        /*0040*/ 	.short	0x0000
        /*0042*/ 	.short	0x0000
        /*0044*/ 	.byte	0x00, 0xf4, 0x21, 0x00


	//----- nvinfo : EIATTR_SPARSE_MMA_MASK
	.align		4
.L_17:
        /*0048*/ 	.byte	0x03, 0x50
        /*004a*/ 	.short	0x0000


	//----- nvinfo : EIATTR_MAXREG_COUNT
	.align		4
        /*004c*/ 	.byte	0x03, 0x1b
        /*004e*/ 	.short	0x00ff


	//----- nvinfo : EIATTR_EXIT_INSTR_OFFSETS
	.align		4
        /*0050*/ 	.byte	0x04, 0x1c
        /*0052*/ 	.short	(.L_19 - .L_18)


	//   ....[0]....
.L_18:
        /*0054*/ 	.word	0x00000220


	//----- nvinfo : EIATTR_REQNTID
	.align		4
.L_19:
        /*0058*/ 	.byte	0x04, 0x10
        /*005a*/ 	.short	(.L_21 - .L_20)
.L_20:
        /*005c*/ 	.word	0x00000080
        /*0060*/ 	.word	0x00000001
        /*0064*/ 	.word	0x00000001


	//----- nvinfo : EIATTR_CBANK_PARAM_SIZE
	.align		4
.L_21:
        /*0068*/ 	.byte	0x03, 0x19
        /*006a*/ 	.short	0x001c


	//----- nvinfo : EIATTR_PARAM_CBANK
	.align		4
        /*006c*/ 	.byte	0x04, 0x0a
        /*006e*/ 	.short	(.L_23 - .L_22)
	.align		4
.L_22:
        /*0070*/ 	.word	index@(.nv.constant0.triton_poi_fused_add_constant_pad_nd_convolution_relu_23)
        /*0074*/ 	.short	0x0210
        /*0076*/ 	.short	0x001c


	//----- nvinfo : EIATTR_SW_WAR
	.align		4
.L_23:
        /*0078*/ 	.byte	0x04, 0x36
        /*007a*/ 	.short	(.L_25 - .L_24)
.L_24:
        /*007c*/ 	.word	0x00000008
.L_25:


//--------------------- .nv.callgraph             --------------------------
	.section	.nv.callgraph,"",@"SHT_CUDA_CALLGRAPH"
	.align	4
	.sectionentsize	8
	.align		4
        /*0000*/ 	.word	0x00000000
	.align		4
        /*0004*/ 	.word	0xffffffff
	.align		4
        /*0008*/ 	.word	0x00000000
	.align		4
        /*000c*/ 	.word	0xfffffffe
	.align		4
        /*0010*/ 	.word	0x00000000
	.align		4
        /*0014*/ 	.word	0xfffffffd
	.align		4
        /*0018*/ 	.word	0x00000000
	.align		4
        /*001c*/ 	.word	0xfffffffc


//--------------------- .text.triton_poi_fused_add_constant_pad_nd_convolution_relu_23 --------------------------
	.section	.text.triton_poi_fused_add_constant_pad_nd_convolution_relu_23,"ax",@progbits
	.align	128
        .global         triton_poi_fused_add_constant_pad_nd_convolution_relu_23
        .type           triton_poi_fused_add_constant_pad_nd_convolution_relu_23,@function
        .size           triton_poi_fused_add_constant_pad_nd_convolution_relu_23,(.L_x_1 - triton_poi_fused_add_constant_pad_nd_convolution_relu_23)
        .other          triton_poi_fused_add_constant_pad_nd_convolution_relu_23,@"STO_CUDA_ENTRY STV_DEFAULT"
triton_poi_fused_add_constant_pad_nd_convolution_relu_23:
.text.triton_poi_fused_add_constant_pad_nd_convolution_relu_23:
[----:B------:R-:W-:Y:S01]  /*0000*/  LDC R1, c[0x0][0x28] ;  /* 0x00000a00ff017b82 */ /* 0x000fe20000000800 */
[----:B------:R-:W1:Y:S07]  /*0010*/  S2R R0, SR_TID.X ;  /* 0x0000000000007919 */ /* 0x000e6e0000002100 */
[----:B------:R-:W2:Y:S01]  /*0020*/  LDC.64 R4, c[0x0][0x218] ;  /* 0x00008600ff047b82 */ /* 0x000ea20000000a00 */
[----:B------:R-:W-:Y:S01]  /*0030*/  ULDC.64 UR4, c[0x0][0x208] ;  /* 0x0000820000047ab9 */ /* 0x000fe20000000a00 */
[----:B------:R-:W3:Y:S06]  /*0040*/  S2R R9, SR_CTAID.X ;  /* 0x0000000000097919 */ /* 0x000eec0000002500 */
[----:B------:R-:W4:Y:S08]  /*0050*/  LDC.64 R2, c[0x0][0x210] ;  /* 0x00008400ff027b82 */ /* 0x000f300000000a00 */
[----:B------:R-:W5:Y:S01]  /*0060*/  LDC.64 R6, c[0x0][0x220] ;  /* 0x00008800ff067b82 */ /* 0x000f620000000a00 */
[----:B-1----:R-:W-:-:S05]  /*0070*/  IMAD.SHL.U32 R0, R0, 0x2, RZ ;  /* 0x0000000200007824 */ /* 0x002fca00078e00ff */
[----:B------:R-:W-:-:S04]  /*0080*/  LOP3.LUT R0, R0, 0xfe, RZ, 0xc0, !PT ;  /* 0x000000fe00007812 */ /* 0x000fc800078ec0ff */
[----:B---3--:R-:W-:-:S05]  /*0090*/  LEA R9, R9, R0, 0x8 ;  /* 0x0000000009097211 */ /* 0x008fca00078e40ff */
[----:B------:R-:W-:-:S04]  /*00a0*/  IMAD.HI R0, R9, 0x66666667, RZ ;  /* 0x6666666709007827 */ /* 0x000fc800078e02ff */
[----:B----4-:R-:W-:Y:S01]  /*00b0*/  IMAD.WIDE R2, R9, 0x4, R2 ;  /* 0x0000000409027825 */ /* 0x010fe200078e0202 */
[----:B------:R-:W-:-:S04]  /*00c0*/  SHF.R.U32.HI R11, RZ, 0x1f, R0 ;  /* 0x0000001fff0b7819 */ /* 0x000fc80000011600 */
[----:B------:R-:W-:-:S05]  /*00d0*/  LEA.HI.SX32 R0, R0, R11, 0x1b ;  /* 0x0000000b00007211 */ /* 0x000fca00078fdaff */
[C---:B------:R-:W-:Y:S02]  /*00e0*/  IMAD R11, R0.reuse, -0x50, R9 ;  /* 0xffffffb0000b7824 */ /* 0x040fe400078e0209 */
[----:B------:R-:W3:Y:S02]  /*00f0*/  LDG.E.64 R8, desc[UR4][R2.64] ;  /* 0x0000000402087981 */ /* 0x000ee4000c1e1b00 */
[----:B------:R-:W-:Y:S01]  /*0100*/  IMAD R13, R0, 0x48, R11 ;  /* 0x00000048000d7824 */ /* 0x000fe200078e020b */
[C---:B------:R-:W-:Y:S01]  /*0110*/  ISETP.GE.AND P0, PT, R11.reuse, 0x48, PT ;  /* 0x000000480b00780c */ /* 0x040fe20003f06270 */
[----:B--2---:R-:W-:Y:S01]  /*0120*/  IMAD.WIDE R4, R11, 0x4, R4 ;  /* 0x000000040b047825 */ /* 0x004fe200078e0204 */
[----:B------:R-:W-:-:S03]  /*0130*/  CS2R R10, SRZ ;  /* 0x00000000000a7805 */ /* 0x000fc6000001ff00 */
[----:B-----5:R-:W-:Y:S02]  /*0140*/  IMAD.WIDE R6, R13, 0x4, R6 ;  /* 0x000000040d067825 */ /* 0x020fe400078e0206 */
[----:B------:R-:W3:Y:S06]  /*0150*/  LDG.E.EL.64 R4, desc[UR4][R4.64] ;  /* 0x0000000404047981 */ /* 0x000eec000c2e1b00 */
[----:B------:R-:W2:Y:S01]  /*0160*/  @!P0 LDG.E.64 R10, desc[UR4][R6.64] ;  /* 0x00000004060a8981 */ /* 0x000ea2000c1e1b00 */
[----:B---3--:R-:W-:Y:S01]  /*0170*/  FADD R8, R8, R4 ;  /* 0x0000000408087221 */ /* 0x008fe20000000000 */
[----:B------:R-:W-:Y:S01]  /*0180*/  FADD R9, R9, R5 ;  /* 0x0000000509097221 */ /* 0x000fe20000000000 */
[----:B--2---:R-:W-:-:S02]  /*0190*/  SEL R13, R10, RZ, !P0 ;  /* 0x000000ff0a0d7207 */ /* 0x004fc40004000000 */
[----:B------:R-:W-:Y:S02]  /*01a0*/  SEL R0, R11, RZ, !P0 ;  /* 0x000000ff0b007207 */ /* 0x000fe40004000000 */
[C---:B------:R-:W-:Y:S01]  /*01b0*/  FSETP.GEU.AND P0, PT, R8.reuse, -R13, PT ;  /* 0x8000000d0800720b */ /* 0x040fe20003f0e000 */
[----:B------:R-:W-:Y:S01]  /*01c0*/  FADD R8, R8, R13 ;  /* 0x0000000d08087221 */ /* 0x000fe20000000000 */
[C---:B------:R-:W-:Y:S01]  /*01d0*/  FSETP.GEU.AND P1, PT, R9.reuse, -R0, PT ;  /* 0x800000000900720b */ /* 0x040fe20003f2e000 */
[----:B------:R-:W-:-:S03]  /*01e0*/  FADD R10, R9, R0 ;  /* 0x00000000090a7221 */ /* 0x000fc60000000000 */
[----:B------:R-:W-:Y:S02]  /*01f0*/  FSEL R8, R8, RZ, P0 ;  /* 0x000000ff08087208 */ /* 0x000fe40000000000 */
[----:B------:R-:W-:-:S05]  /*0200*/  FSEL R9, R10, RZ, P1 ;  /* 0x000000ff0a097208 */ /* 0x000fca0000800000 */
[----:B------:R-:W-:Y:S01]  /*0210*/  STG.E.64 desc[UR4][R2.64], R8 ;  /* 0x0000000802007986 */ /* 0x000fe2000c101b04 */
[----:B------:R-:W-:Y:S05]  /*0220*/  EXIT ;  /* 0x000000000000794d */ /* 0x000fea0003800000 */
.L_x_0:
[----:B------:R-:W-:-:S00]  /*0230*/  BRA `(.L_x_0) ;  /* 0xfffffffc00fc7947 */ /* 0x000fc0000383ffff */
[----:B------:R-:W-:-:S00]  /*0240*/  NOP ;  /* 0x0000000000007918 */ /* 0x000fc00000000000 */
        /* <DEDUP_REMOVED lines=11> */
.L_x_1:


//--------------------- .nv.constant0.triton_poi_fused_add_constant_pad_nd_convolution_relu_23 --------------------------
	.section	.nv.constant0.triton_poi_fused_add_constant_pad_nd_convolution_relu_23,"a",@progbits
	.sectionflags	@""
	.align	4
.nv.constant0.triton_poi_fused_add_constant_pad_nd_convolution_relu_23:
	.zero		556
